	.headerflags	@"EF_CUDA_TEXMODE_UNIFIED EF_CUDA_64BIT_ADDRESS EF_CUDA_ACCELERATORS EF_CUDA_SM90 EF_CUDA_VIRTUAL_SM(EF_CUDA_SM90)"
	.elftype	@"ET_EXEC"


//--------------------- .nv.info                  --------------------------
	.section	.nv.info,"",@"SHT_CUDA_INFO"
	.align	4


	//----- nvinfo : EIATTR_REGCOUNT
	.align		4
        /*0000*/ 	.byte	0x04, 0x2f
        /*0002*/ 	.short	(.L_3 - .L_2)
	.align		4
.L_2:
        /*0004*/ 	.word	index@(triton_poi_fused__native_batch_norm_legit_no_training_convolution_hardtanh_11)
        /*0008*/ 	.word	0x00000040


	//----- nvinfo : EIATTR_MIN_STACK_SIZE
	.align		4
.L_3:
        /*000c*/ 	.byte	0x04, 0x12
        /*000e*/ 	.short	(.L_5 - .L_4)
	.align		4
.L_4:
        /*0010*/ 	.word	index@(triton_poi_fused__native_batch_norm_legit_no_training_convolution_hardtanh_11)
        /*0014*/ 	.word	0x00000000


	//----- nvinfo : EIATTR_FRAME_SIZE
	.align		4
.L_5:
        /*0018*/ 	.byte	0x04, 0x11
        /*001a*/ 	.short	(.L_7 - .L_6)
	.align		4
.L_6:
        /*001c*/ 	.word	index@(triton_poi_fused__native_batch_norm_legit_no_training_convolution_hardtanh_11)
        /*0020*/ 	.word	0x00000000


	//----- nvinfo : EIATTR_MIN_STACK_SIZE
	.align		4
.L_7:
        /*0024*/ 	.byte	0x04, 0x12
        /*0026*/ 	.short	(.L_9 - .L_8)
	.align		4
.L_8:
        /*0028*/ 	.word	index@(triton_poi_fused__native_batch_norm_legit_no_training_convolution_hardtanh_11)
        /*002c*/ 	.word	0x00000000
.L_9:


//--------------------- .nv.info.triton_poi_fused__native_batch_norm_legit_no_training_convolution_hardtanh_11 --------------------------
	.section	.nv.info.triton_poi_fused__native_batch_norm_legit_no_training_convolution_hardtanh_11,"",@"SHT_CUDA_INFO"
	.sectionflags	@""
	.align	4


	//----- nvinfo : EIATTR_CUDA_API_VERSION
	.align		4
        /*0000*/ 	.byte	0x04, 0x37
        /*0002*/ 	.short	(.L_11 - .L_10)
.L_10:
        /*0004*/ 	.word	0x0000007c


	//----- nvinfo : EIATTR_KPARAM_INFO
	.align		4
.L_11:
        /*0008*/ 	.byte	0x04, 0x17
        /*000a*/ 	.short	(.L_13 - .L_12)
.L_12:
        /*000c*/ 	.word	0x00000000
        /*0010*/ 	.short	0x0007
        /*0012*/ 	.short	0x0038
        /*0014*/ 	.byte	0x00, 0xf0, 0x11, 0x00


	//----- nvinfo : EIATTR_KPARAM_INFO
	.align		4
.L_13:
        /*0018*/ 	.byte	0x04, 0x17
        /*001a*/ 	.short	(.L_15 - .L_14)
.L_14:
        /*001c*/ 	.word	0x00000000
        /*0020*/ 	.short	0x0006
        /*0022*/ 	.short	0x0030
        /*0024*/ 	.byte	0x00, 0xf4, 0x21, 0x00


	//----- nvinfo : EIATTR_KPARAM_INFO
	.align		4
.L_15:
        /*0028*/ 	.byte	0x04, 0x17
        /*002a*/ 	.short	(.L_17 - .L_16)
.L_16:
        /*002c*/ 	.word	0x00000000
        /*0030*/ 	.short	0x0005
        /*0032*/ 	.short	0x0028
        /*0034*/ 	.byte	0x00, 0xf4, 0x21, 0x00


	//----- nvinfo : EIATTR_KPARAM_INFO
	.align		4
.L_17:
        /*0038*/ 	.byte	0x04, 0x17
        /*003a*/ 	.short	(.L_19 - .L_18)
.L_18:
        /*003c*/ 	.word	0x00000000
        /*0040*/ 	.short	0x0004
        /*0042*/ 	.short	0x0020
        /*0044*/ 	.byte	0x00, 0xf4, 0x21, 0x00


	//----- nvinfo : EIATTR_KPARAM_INFO
	.align		4
.L_19:
        /*0048*/ 	.byte	0x04, 0x17
        /*004a*/ 	.short	(.L_21 - .L_20)
.L_20:
        /*004c*/ 	.word	0x00000000
        /*0050*/ 	.short	0x0003
        /*0052*/ 	.short	0x0018
        /*0054*/ 	.byte	0x00, 0xf4, 0x21, 0x00


	//----- nvinfo : EIATTR_KPARAM_INFO
	.align		4
.L_21:
        /*0058*/ 	.byte	0x04, 0x17
        /*005a*/ 	.short	(.L_23 - .L_22)
.L_22:
        /*005c*/ 	.word	0x00000000
        /*0060*/ 	.short	0x0002
        /*0062*/ 	.short	0x0010
        /*0064*/ 	.byte	0x00, 0xf4, 0x21, 0x00


	//----- nvinfo : EIATTR_KPARAM_INFO
	.align		4
.L_23:
        /*0068*/ 	.byte	0x04, 0x17
        /*006a*/ 	.short	(.L_25 - .L_24)
.L_24:
        /*006c*/ 	.word	0x00000000
        /*0070*/ 	.short	0x0001
        /*0072*/ 	.short	0x0008
        /*0074*/ 	.byte	0x00, 0xf4, 0x21, 0x00


	//----- nvinfo : EIATTR_KPARAM_INFO
	.align		4
.L_25:
        /*0078*/ 	.byte	0x04, 0x17
        /*007a*/ 	.short	(.L_27 - .L_26)
.L_26:
        /*007c*/ 	.word	0x00000000
        /*0080*/ 	.short	0x0000
        /*0082*/ 	.short	0x0000
        /*0084*/ 	.byte	0x00, 0xf4, 0x21, 0x00


	//----- nvinfo : EIATTR_SPARSE_MMA_MASK
	.align		4
.L_27:
        /*0088*/ 	.byte	0x03, 0x50
        /*008a*/ 	.short	0x0000


	//----- nvinfo : EIATTR_MAXREG_COUNT
	.align		4
        /*008c*/ 	.byte	0x03, 0x1b
        /*008e*/ 	.short	0x00ff


	//----- nvinfo : EIATTR_EXIT_INSTR_OFFSETS
	.align		4
        /*0090*/ 	.byte	0x04, 0x1c
        /*0092*/ 	.short	(.L_29 - .L_28)


	//   ....[0]....
.L_28:
        /*0094*/ 	.word	0x00001590


	//   ....[1]....
        /*0098*/ 	.word	0x000015b0


	//----- nvinfo : EIATTR_REQNTID
	.align		4
.L_29:
        /*009c*/ 	.byte	0x04, 0x10
        /*009e*/ 	.short	(.L_31 - .L_30)
.L_30:
        /*00a0*/ 	.word	0x00000080
        /*00a4*/ 	.word	0x00000001
        /*00a8*/ 	.word	0x00000001


	//----- nvinfo : EIATTR_CBANK_PARAM_SIZE
	.align		4
.L_31:
        /*00ac*/ 	.byte	0x03, 0x19
        /*00ae*/ 	.short	0x003c


	//----- nvinfo : EIATTR_PARAM_CBANK
	.align		4
        /*00b0*/ 	.byte	0x04, 0x0a
        /*00b2*/ 	.short	(.L_33 - .L_32)
	.align		4
.L_32:
        /*00b4*/ 	.word	index@(.nv.constant0.triton_poi_fused__native_batch_norm_legit_no_training_convolution_hardtanh_11)
        /*00b8*/ 	.short	0x0210
        /*00ba*/ 	.short	0x003c


	//----- nvinfo : EIATTR_SW_WAR
	.align		4
.L_33:
        /*00bc*/ 	.byte	0x04, 0x36
        /*00be*/ 	.short	(.L_35 - .L_34)
.L_34:
        /*00c0*/ 	.word	0x00000008
.L_35:


//--------------------- .nv.callgraph             --------------------------
	.section	.nv.callgraph,"",@"SHT_CUDA_CALLGRAPH"
	.align	4
	.sectionentsize	8
	.align		4
        /*0000*/ 	.word	0x00000000
	.align		4
        /*0004*/ 	.word	0xffffffff
	.align		4
        /*0008*/ 	.word	0x00000000
	.align		4
        /*000c*/ 	.word	0xfffffffe
	.align		4
        /*0010*/ 	.word	0x00000000
	.align		4
        /*0014*/ 	.word	0xfffffffd
	.align		4
        /*0018*/ 	.word	0x00000000
	.align		4
        /*001c*/ 	.word	0xfffffffc


//--------------------- .nv.constant4             --------------------------
	.section	.nv.constant4,"a",@progbits
	.align	8
	.align		8
.nv.constant4:
        /*0000*/ 	.dword	_$_str
	.align		8
        /*0008*/ 	.dword	_$_str_$_2


//--------------------- .text.triton_poi_fused__native_batch_norm_legit_no_training_convolution_hardtanh_11 --------------------------
	.section	.text.triton_poi_fused__native_batch_norm_legit_no_training_convolution_hardtanh_11,"ax",@progbits
	.align	128
        .global         triton_poi_fused__native_batch_norm_legit_no_training_convolution_hardtanh_11
        .type           triton_poi_fused__native_batch_norm_legit_no_training_convolution_hardtanh_11,@function
        .size           triton_poi_fused__native_batch_norm_legit_no_training_convolution_hardtanh_11,(.L_x_1 - triton_poi_fused__native_batch_norm_legit_no_training_convolution_hardtanh_11)
        .other          triton_poi_fused__native_batch_norm_legit_no_training_convolution_hardtanh_11,@"STO_CUDA_ENTRY STV_DEFAULT"
triton_poi_fused__native_batch_norm_legit_no_training_convolution_hardtanh_11:
.text.triton_poi_fused__native_batch_norm_legit_no_training_convolution_hardtanh_11:
[----:B------:R-:W0:Y:S01]  /*0000*/  LDC R1, c[0x0][0x28] ;  /* 0x00000a00ff017b82 */ /* 0x000e220000000800 */
[----:B------:R-:W1:Y:S01]  /*0010*/  S2R R0, SR_TID.X ;  /* 0x0000000000007919 */ /* 0x000e620000002100 */
[----:B------:R-:W-:Y:S01]  /*0020*/  MOV R2, RZ ;  /* 0x000000ff00027202 */ /* 0x000fe20000000f00 */
[----:B------:R-:W-:Y:S01]  /*0030*/  HFMA2.MMA R14, -RZ, RZ, 0, 0 ;  /* 0x00000000ff0e7435 */ /* 0x000fe200000001ff */
[----:B------:R-:W-:Y:S01]  /*0040*/  IMAD.MOV.U32 R4, RZ, RZ, RZ ;  /* 0x000000ffff047224 */ /* 0x000fe200078e00ff */
[----:B------:R-:W2:Y:S01]  /*0050*/  S2R R15, SR_CTAID.X ;  /* 0x00000000000f7919 */ /* 0x000ea20000002500 */
[----:B------:R-:W-:Y:S02]  /*0060*/  IMAD.MOV.U32 R6, RZ, RZ, RZ ;  /* 0x000000ffff067224 */ /* 0x000fe400078e00ff */
[----:B------:R-:W3:Y:S01]  /*0070*/  LDC.64 R16, c[0x0][0x218] ;  /* 0x00008600ff107b82 */ /* 0x000ee20000000a00 */
[----:B------:R-:W-:Y:S01]  /*0080*/  ULDC.64 UR4, c[0x0][0x208] ;  /* 0x0000820000047ab9 */ /* 0x000fe20000000a00 */
[----:B------:R-:W-:Y:S01]  /*0090*/  IMAD.MOV.U32 R41, RZ, RZ, RZ ;  /* 0x000000ffff297224 */ /* 0x000fe200078e00ff */
[----:B------:R-:W-:-:S02]  /*00a0*/  CS2R R32, SRZ ;  /* 0x0000000000207805 */ /* 0x000fc4000001ff00 */
[----:B------:R-:W-:Y:S02]  /*00b0*/  CS2R R34, SRZ ;  /* 0x0000000000227805 */ /* 0x000fe4000001ff00 */
[----:B-1----:R-:W-:-:S04]  /*00c0*/  SHF.L.U32 R0, R0, 0x2, RZ ;  /* 0x0000000200007819 */ /* 0x002fc800000006ff */
[----:B------:R-:W-:-:S05]  /*00d0*/  LOP3.LUT R0, R0, 0x1fc, RZ, 0xc0, !PT ;  /* 0x000001fc00007812 */ /* 0x000fca00078ec0ff */
[----:B--2---:R-:W-:-:S04]  /*00e0*/  IMAD R15, R15, 0x400, R0 ;  /* 0x000004000f0f7824 */ /* 0x004fc800078e0200 */
[C---:B------:R-:W-:Y:S01]  /*00f0*/  VIADD R5, R15.reuse, 0x2 ;  /* 0x000000020f057836 */ /* 0x040fe20000000000 */
[----:B------:R-:W-:Y:S01]  /*0100*/  IADD3 R3, R15, 0x1, RZ ;  /* 0x000000010f037810 */ /* 0x000fe20007ffe0ff */
[C---:B------:R-:W-:Y:S01]  /*0110*/  IMAD.HI R0, R15.reuse, -0x779bd671, R14 ;  /* 0x8864298f0f007827 */ /* 0x040fe200078e020e */
[----:B------:R-:W-:-:S03]  /*0120*/  ISETP.GE.AND P1, PT, R15, 0xf0400, PT ;  /* 0x000f04000f00780c */ /* 0x000fc60003f26270 */
[----:B------:R-:W-:Y:S01]  /*0130*/  IMAD.HI R8, R3, -0x779bd671, R2 ;  /* 0x8864298f03087827 */ /* 0x000fe200078e0202 */
[----:B------:R-:W-:-:S03]  /*0140*/  IADD3 R3, R15, 0x200, RZ ;  /* 0x000002000f037810 */ /* 0x000fc60007ffe0ff */
[----:B------:R-:W-:Y:S01]  /*0150*/  IMAD.HI R9, R5, -0x779bd671, R4 ;  /* 0x8864298f05097827 */ /* 0x000fe200078e0204 */
[----:B------:R-:W-:Y:S02]  /*0160*/  IADD3 R5, R15, 0x201, RZ ;  /* 0x000002010f057810 */ /* 0x000fe40007ffe0ff */
[C---:B------:R-:W-:Y:S01]  /*0170*/  ISETP.GE.AND P0, PT, R3.reuse, 0xf0400, PT ;  /* 0x000f04000300780c */ /* 0x040fe20003f06270 */
[----:B------:R-:W-:Y:S01]  /*0180*/  IMAD.HI R11, R3, -0x779bd671, R2 ;  /* 0x8864298f030b7827 */ /* 0x000fe200078e0202 */
[----:B------:R-:W-:-:S03]  /*0190*/  IADD3 R3, R15, 0x203, RZ ;  /* 0x000002030f037810 */ /* 0x000fc60007ffe0ff */
[----:B------:R-:W-:Y:S01]  /*01a0*/  IMAD.HI R4, R5, -0x779bd671, R4 ;  /* 0x8864298f05047827 */ /* 0x000fe200078e0204 */
[----:B------:R-:W-:-:S03]  /*01b0*/  SHF.R.U32.HI R5, RZ, 0x1f, R0 ;  /* 0x0000001fff057819 */ /* 0x000fc60000011600 */
[----:B------:R-:W-:Y:S01]  /*01c0*/  IMAD.HI R12, R3, -0x779bd671, R2 ;  /* 0x8864298f030c7827 */ /* 0x000fe200078e0202 */
[----:B------:R-:W-:Y:S02]  /*01d0*/  SHF.R.U32.HI R3, RZ, 0x1f, R8 ;  /* 0x0000001fff037819 */ /* 0x000fe40000011608 */
[----:B------:R-:W-:Y:S01]  /*01e0*/  SHF.R.U32.HI R2, RZ, 0x1f, R9 ;  /* 0x0000001fff027819 */ /* 0x000fe20000011609 */
[----:B------:R-:W-:Y:S01]  /*01f0*/  VIADD R7, R15, 0x3 ;  /* 0x000000030f077836 */ /* 0x000fe20000000000 */
[----:B------:R-:W-:Y:S02]  /*0200*/  LEA.HI.SX32 R5, R0, R5, 0x17 ;  /* 0x0000000500057211 */ /* 0x000fe400078fbaff */
[----:B------:R-:W-:Y:S01]  /*0210*/  LEA.HI.SX32 R8, R8, R3, 0x17 ;  /* 0x0000000308087211 */ /* 0x000fe200078fbaff */
[----:B------:R-:W-:Y:S01]  /*0220*/  IMAD.HI R10, R7, -0x779bd671, R6 ;  /* 0x8864298f070a7827 */ /* 0x000fe200078e0206 */
[----:B------:R-:W-:Y:S02]  /*0230*/  LEA.HI.SX32 R9, R9, R2, 0x17 ;  /* 0x0000000209097211 */ /* 0x000fe400078fbaff */
[----:B------:R-:W-:Y:S01]  /*0240*/  SHF.R.U32.HI R3, RZ, 0x1f, R4 ;  /* 0x0000001fff037819 */ /* 0x000fe20000011604 */
[----:B------:R-:W-:Y:S01]  /*0250*/  VIADD R7, R15, 0x202 ;  /* 0x000002020f077836 */ /* 0x000fe20000000000 */
[----:B------:R-:W-:-:S02]  /*0260*/  LEA.HI R2, R5, R5, RZ, 0x8 ;  /* 0x0000000505027211 */ /* 0x000fc400078f40ff */
[----:B------:R-:W-:Y:S01]  /*0270*/  LEA.HI.SX32 R4, R4, R3, 0x17 ;  /* 0x0000000304047211 */ /* 0x000fe200078fbaff */
[----:B------:R-:W-:Y:S01]  /*0280*/  IMAD.HI R6, R7, -0x779bd671, R6 ;  /* 0x8864298f07067827 */ /* 0x000fe200078e0206 */
[----:B------:R-:W-:Y:S02]  /*0290*/  SHF.R.U32.HI R3, RZ, 0x1f, R12 ;  /* 0x0000001fff037819 */ /* 0x000fe4000001160c */
[----:B------:R-:W-:Y:S02]  /*02a0*/  LOP3.LUT R2, R2, 0xffffff00, RZ, 0xc0, !PT ;  /* 0xffffff0002027812 */ /* 0x000fe400078ec0ff */
[----:B------:R-:W-:Y:S02]  /*02b0*/  LEA.HI.SX32 R51, R12, R3, 0x17 ;  /* 0x000000030c337211 */ /* 0x000fe400078fbaff */
[----:B------:R-:W-:Y:S01]  /*02c0*/  SHF.R.U32.HI R7, RZ, 0x1f, R10 ;  /* 0x0000001fff077819 */ /* 0x000fe2000001160a */
[----:B------:R-:W-:Y:S01]  /*02d0*/  IMAD.IADD R25, R5, 0x1, -R2 ;  /* 0x0000000105197824 */ /* 0x000fe200078e0a02 */
[----:B------:R-:W-:Y:S01]  /*02e0*/  SHF.R.U32.HI R13, RZ, 0x1f, R6 ;  /* 0x0000001fff0d7819 */ /* 0x000fe20000011606 */
[----:B------:R-:W1:Y:S01]  /*02f0*/  LDC.64 R2, c[0x0][0x228] ;  /* 0x00008a00ff027b82 */ /* 0x000e620000000a00 */
[----:B------:R-:W-:-:S02]  /*0300*/  LEA.HI.SX32 R7, R10, R7, 0x17 ;  /* 0x000000070a077211 */ /* 0x000fc400078fbaff */
[----:B------:R-:W-:Y:S02]  /*0310*/  LEA.HI R10, R9, R9, RZ, 0x8 ;  /* 0x00000009090a7211 */ /* 0x000fe400078f40ff */
[----:B------:R-:W-:Y:S02]  /*0320*/  LEA.HI.SX32 R13, R6, R13, 0x17 ;  /* 0x0000000d060d7211 */ /* 0x000fe400078fbaff */
[----:B------:R-:W-:Y:S02]  /*0330*/  LEA.HI R6, R8, R8, RZ, 0x8 ;  /* 0x0000000808067211 */ /* 0x000fe400078f40ff */
[----:B------:R-:W-:Y:S02]  /*0340*/  LOP3.LUT R10, R10, 0xffffff00, RZ, 0xc0, !PT ;  /* 0xffffff000a0a7812 */ /* 0x000fe400078ec0ff */
[----:B------:R-:W-:Y:S02]  /*0350*/  LOP3.LUT R29, R6, 0xffffff00, RZ, 0xc0, !PT ;  /* 0xffffff00061d7812 */ /* 0x000fe400078ec0ff */
[----:B------:R-:W-:Y:S01]  /*0360*/  LEA.HI R5, R7, R7, RZ, 0x8 ;  /* 0x0000000707057211 */ /* 0x000fe200078f40ff */
[----:B------:R-:W-:Y:S01]  /*0370*/  IMAD.IADD R23, R9, 0x1, -R10 ;  /* 0x0000000109177824 */ /* 0x000fe200078e0a0a */
[----:B------:R-:W-:-:S02]  /*0380*/  LEA.HI R9, R13, R13, RZ, 0x8 ;  /* 0x0000000d0d097211 */ /* 0x000fc400078f40ff */
[----:B------:R-:W-:Y:S02]  /*0390*/  IADD3 R29, R8, -R29, RZ ;  /* 0x8000001d081d7210 */ /* 0x000fe40007ffe0ff */
[----:B------:R-:W-:Y:S02]  /*03a0*/  LEA.HI R8, R4, R4, RZ, 0x8 ;  /* 0x0000000404087211 */ /* 0x000fe400078f40ff */
[----:B------:R-:W-:Y:S02]  /*03b0*/  LOP3.LUT R42, R9, 0xffffff00, RZ, 0xc0, !PT ;  /* 0xffffff00092a7812 */ /* 0x000fe400078ec0ff */
[----:B------:R-:W-:Y:S02]  /*03c0*/  LOP3.LUT R53, R8, 0xffffff00, RZ, 0xc0, !PT ;  /* 0xffffff0008357812 */ /* 0x000fe400078ec0ff */
[----:B------:R-:W-:Y:S02]  /*03d0*/  CS2R R8, SRZ ;  /* 0x0000000000087805 */ /* 0x000fe4000001ff00 */
[----:B------:R-:W-:Y:S01]  /*03e0*/  IADD3 R42, R13, -R42, RZ ;  /* 0x8000002a0d2a7210 */ /* 0x000fe20007ffe0ff */
[----:B-1----:R-:W-:Y:S01]  /*03f0*/  IMAD.WIDE R12, R25, 0x4, R2 ;  /* 0x00000004190c7825 */ /* 0x002fe200078e0202 */
[----:B------:R-:W-:-:S02]  /*0400*/  LOP3.LUT R40, R5, 0xffffff00, RZ, 0xc0, !PT ;  /* 0xffffff0005287812 */ /* 0x000fc400078ec0ff */
[----:B------:R-:W-:Y:S01]  /*0410*/  SHF.R.U32.HI R0, RZ, 0x1f, R11 ;  /* 0x0000001fff007819 */ /* 0x000fe2000001160b */
[----:B------:R-:W-:Y:S01]  /*0420*/  IMAD.WIDE R18, R29, 0x4, R2 ;  /* 0x000000041d127825 */ /* 0x000fe200078e0202 */
[----:B------:R-:W2:Y:S01]  /*0430*/  @!P1 LDG.E.EL R9, desc[UR4][R12.64] ;  /* 0x000000040c099981 */ /* 0x000ea2000c2e1900 */
[----:B------:R-:W-:Y:S02]  /*0440*/  IADD3 R53, R4, -R53, RZ ;  /* 0x8000003504357210 */ /* 0x000fe40007ffe0ff */
[----:B------:R-:W1:Y:S01]  /*0450*/  LDC.64 R4, c[0x0][0x220] ;  /* 0x00008800ff047b82 */ /* 0x000e620000000a00 */
[----:B------:R-:W-:Y:S01]  /*0460*/  IADD3 R40, R7, -R40, RZ ;  /* 0x8000002807287210 */ /* 0x000fe20007ffe0ff */
[----:B------:R-:W4:Y:S01]  /*0470*/  @!P1 LDG.E.EL R41, desc[UR4][R18.64] ;  /* 0x0000000412299981 */ /* 0x000f22000c2e1900 */
[----:B------:R-:W-:Y:S02]  /*0480*/  LEA.HI.SX32 R0, R11, R0, 0x17 ;  /* 0x000000000b007211 */ /* 0x000fe400078fbaff */
[----:B------:R-:W-:Y:S01]  /*0490*/  CS2R R26, SRZ ;  /* 0x00000000001a7805 */ /* 0x000fe2000001ff00 */
[----:B---3--:R-:W-:Y:S01]  /*04a0*/  IMAD.WIDE R10, R29, 0x4, R16 ;  /* 0x000000041d0a7825 */ /* 0x008fe200078e0210 */
[----:B------:R-:W-:-:S03]  /*04b0*/  LEA.HI R6, R0, R0, RZ, 0x8 ;  /* 0x0000000000067211 */ /* 0x000fc600078f40ff */
[----:B------:R-:W-:Y:S01]  /*04c0*/  IMAD.WIDE R38, R40, 0x4, R2 ;  /* 0x0000000428267825 */ /* 0x000fe200078e0202 */
[----:B------:R3:W5:Y:S01]  /*04d0*/  @!P1 LDG.E.EL R32, desc[UR4][R10.64] ;  /* 0x000000040a209981 */ /* 0x000762000c2e1900 */
[----:B------:R-:W-:Y:S02]  /*04e0*/  LOP3.LUT R31, R6, 0xffffff00, RZ, 0xc0, !PT ;  /* 0xffffff00061f7812 */ /* 0x000fe400078ec0ff */
[----:B------:R-:W-:Y:S01]  /*04f0*/  IMAD.MOV.U32 R28, RZ, RZ, RZ ;  /* 0x000000ffff1c7224 */ /* 0x000fe200078e00ff */
[----:B------:R1:W5:Y:S01]  /*0500*/  @!P1 LDG.E.EL R26, desc[UR4][R38.64] ;  /* 0x00000004261a9981 */ /* 0x000362000c2e1900 */
[----:B------:R-:W-:-:S04]  /*0510*/  IMAD.WIDE R6, R25, 0x4, R16 ;  /* 0x0000000419067825 */ /* 0x000fc800078e0210 */
[----:B------:R-:W-:Y:S01]  /*0520*/  IMAD.IADD R31, R0, 0x1, -R31 ;  /* 0x00000001001f7824 */ /* 0x000fe200078e0a1f */
[----:B------:R-:W-:Y:S01]  /*0530*/  LEA.HI R0, R51, R51, RZ, 0x8 ;  /* 0x0000003333007211 */ /* 0x000fe200078f40ff */
[----:B---3--:R-:W-:Y:S01]  /*0540*/  IMAD.WIDE R10, R23, 0x4, R2 ;  /* 0x00000004170a7825 */ /* 0x008fe200078e0202 */
[----:B------:R-:W-:Y:S01]  /*0550*/  CS2R R12, SRZ ;  /* 0x00000000000c7805 */ /* 0x000fe2000001ff00 */
[----:B------:R3:W5:Y:S01]  /*0560*/  @!P1 LDG.E.EL R35, desc[UR4][R6.64] ;  /* 0x0000000406239981 */ /* 0x000762000c2e1900 */
[----:B------:R-:W-:Y:S01]  /*0570*/  LOP3.LUT R0, R0, 0xffffff00, RZ, 0xc0, !PT ;  /* 0xffffff0000007812 */ /* 0x000fe200078ec0ff */
[----:B-1----:R-:W-:Y:S02]  /*0580*/  IMAD.WIDE R54, R25, 0x4, R4 ;  /* 0x0000000419367825 */ /* 0x002fe400078e0204 */
[----:B------:R-:W5:Y:S01]  /*0590*/  @!P1 LDG.E.EL R28, desc[UR4][R10.64] ;  /* 0x000000040a1c9981 */ /* 0x000f62000c2e1900 */
[----:B------:R-:W-:Y:S01]  /*05a0*/  IADD3 R51, R51, -R0, RZ ;  /* 0x8000000033337210 */ /* 0x000fe20007ffe0ff */
[--C-:B------:R-:W-:Y:S01]  /*05b0*/  IMAD.WIDE R20, R23, 0x4, R16.reuse ;  /* 0x0000000417147825 */ /* 0x100fe200078e0210 */
[----:B------:R-:W-:Y:S01]  /*05c0*/  CS2R R18, SRZ ;  /* 0x0000000000127805 */ /* 0x000fe2000001ff00 */
[----:B------:R1:W5:Y:S01]  /*05d0*/  @!P1 LDG.E.EL R13, desc[UR4][R54.64] ;  /* 0x00000004360d9981 */ /* 0x000362000c2e1900 */
[----:B0-----:R-:W-:Y:S01]  /*05e0*/  CS2R R38, SRZ ;  /* 0x0000000000267805 */ /* 0x001fe2000001ff00 */
[----:B------:R-:W-:Y:S01]  /*05f0*/  IMAD.WIDE R36, R40, 0x4, R16 ;  /* 0x0000000428247825 */ /* 0x000fe200078e0210 */
[----:B------:R-:W-:Y:S01]  /*0600*/  HFMA2.MMA R47, -RZ, RZ, 0, 0 ;  /* 0x00000000ff2f7435 */ /* 0x000fe200000001ff */
[----:B------:R-:W-:-:S02]  /*0610*/  MOV R43, RZ ;  /* 0x000000ff002b7202 */ /* 0x000fc40000000f00 */
[----:B------:R-:W-:Y:S01]  /*0620*/  CS2R R48, SRZ ;  /* 0x0000000000307805 */ /* 0x000fe2000001ff00 */
[--C-:B---3--:R-:W-:Y:S01]  /*0630*/  IMAD.WIDE R6, R31, 0x4, R16.reuse ;  /* 0x000000041f067825 */ /* 0x108fe200078e0210 */
[----:B------:R-:W3:Y:S03]  /*0640*/  @!P1 LDG.E.EL R33, desc[UR4][R20.64] ;  /* 0x0000000414219981 */ /* 0x000ee6000c2e1900 */
[--C-:B------:R-:W-:Y:S02]  /*0650*/  IMAD.WIDE R58, R53, 0x4, R16.reuse ;  /* 0x00000004353a7825 */ /* 0x100fe400078e0210 */
[----:B------:R0:W3:Y:S02]  /*0660*/  @!P0 LDG.E.EL R47, desc[UR4][R6.64] ;  /* 0x00000004062f8981 */ /* 0x0000e4000c2e1900 */
[--C-:B------:R-:W-:Y:S02]  /*0670*/  IMAD.WIDE R56, R42, 0x4, R16.reuse ;  /* 0x000000042a387825 */ /* 0x100fe400078e0210 */
[----:B------:R-:W3:Y:S02]  /*0680*/  @!P0 LDG.E.EL R48, desc[UR4][R58.64] ;  /* 0x000000043a308981 */ /* 0x000ee4000c2e1900 */
[----:B------:R-:W-:-:S04]  /*0690*/  IMAD.WIDE R16, R51, 0x4, R16 ;  /* 0x0000000433107825 */ /* 0x000fc800078e0210 */
[----:B------:R-:W-:Y:S01]  /*06a0*/  IMAD.MOV.U32 R30, RZ, RZ, RZ ;  /* 0x000000ffff1e7224 */ /* 0x000fe200078e00ff */
[----:B------:R0:W3:Y:S01]  /*06b0*/  @!P0 LDG.E.EL R18, desc[UR4][R16.64] ;  /* 0x0000000410128981 */ /* 0x0000e2000c2e1900 */
[----:B-1----:R-:W-:Y:S01]  /*06c0*/  IMAD.WIDE R54, R31, 0x4, R2 ;  /* 0x000000041f367825 */ /* 0x002fe200078e0202 */
[----:B0-----:R-:W0:Y:S01]  /*06d0*/  LDC.64 R6, c[0x0][0x230] ;  /* 0x00008c00ff067b82 */ /* 0x001e220000000a00 */
[----:B------:R-:W-:Y:S01]  /*06e0*/  CS2R R10, SRZ ;  /* 0x00000000000a7805 */ /* 0x000fe2000001ff00 */
[----:B------:R-:W-:Y:S01]  /*06f0*/  HFMA2.MMA R50, -RZ, RZ, 0, 0 ;  /* 0x00000000ff327435 */ /* 0x000fe200000001ff */
[--C-:B------:R-:W-:Y:S01]  /*0700*/  IMAD.WIDE R20, R29, 0x4, R4.reuse ;  /* 0x000000041d147825 */ /* 0x100fe200078e0204 */
[----:B------:R-:W3:Y:S03]  /*0710*/  @!P0 LDG.E.EL R39, desc[UR4][R54.64] ;  /* 0x0000000436278981 */ /* 0x000ee6000c2e1900 */
[--C-:B------:R-:W-:Y:S01]  /*0720*/  IMAD.WIDE R16, R31, 0x4, R4.reuse ;  /* 0x000000041f107825 */ /* 0x100fe200078e0204 */
[----:B------:R-:W-:Y:S01]  /*0730*/  CS2R R44, SRZ ;  /* 0x00000000002c7805 */ /* 0x000fe2000001ff00 */
[----:B------:R-:W3:Y:S04]  /*0740*/  @!P0 LDG.E.EL R49, desc[UR4][R56.64] ;  /* 0x0000000438318981 */ /* 0x000ee8000c2e1900 */
[----:B------:R1:W3:Y:S01]  /*0750*/  @!P0 LDG.E.EL R43, desc[UR4][R16.64] ;  /* 0x00000004102b8981 */ /* 0x0002e2000c2e1900 */
[----:B------:R-:W-:-:S03]  /*0760*/  IMAD.WIDE R58, R40, 0x4, R4 ;  /* 0x00000004283a7825 */ /* 0x000fc600078e0204 */
[----:B------:R-:W3:Y:S04]  /*0770*/  @!P1 LDG.E.EL R8, desc[UR4][R20.64] ;  /* 0x0000000414089981 */ /* 0x000ee8000c2e1900 */
[----:B------:R1:W3:Y:S02]  /*0780*/  @!P1 LDG.E.EL R38, desc[UR4][R58.64] ;  /* 0x000000043a269981 */ /* 0x0002e4000c2e1900 */
[--C-:B-1----:R-:W-:Y:S02]  /*0790*/  IMAD.WIDE R16, R42, 0x4, R2.reuse ;  /* 0x000000042a107825 */ /* 0x102fe400078e0202 */
[----:B------:R-:W3:Y:S04]  /*07a0*/  @!P1 LDG.E.EL R44, desc[UR4][R36.64] ;  /* 0x00000004242c9981 */ /* 0x000ee8000c2e1900 */
[----:B------:R1:W3:Y:S01]  /*07b0*/  @!P0 LDG.E.EL R19, desc[UR4][R16.64] ;  /* 0x0000000410138981 */ /* 0x0002e2000c2e1900 */
[----:B------:R-:W-:-:S04]  /*07c0*/  IMAD.WIDE R58, R53, 0x4, R2 ;  /* 0x00000004353a7825 */ /* 0x000fc800078e0202 */
[--C-:B------:R-:W-:Y:S01]  /*07d0*/  IMAD.WIDE R60, R23, 0x4, R4.reuse ;  /* 0x00000004173c7825 */ /* 0x100fe200078e0204 */
[----:B------:R-:W3:Y:S01]  /*07e0*/  @!P0 LDG.E.EL R30, desc[UR4][R58.64] ;  /* 0x000000043a1e8981 */ /* 0x000ee2000c2e1900 */
[----:B-1----:R-:W1:Y:S02]  /*07f0*/  LDC.64 R16, c[0x0][0x238] ;  /* 0x00008e00ff107b82 */ /* 0x002e640000000a00 */
[--C-:B------:R-:W-:Y:S01]  /*0800*/  IMAD.WIDE R56, R53, 0x4, R4.reuse ;  /* 0x0000000435387825 */ /* 0x100fe200078e0204 */
[----:B------:R0:W3:Y:S03]  /*0810*/  @!P1 LDG.E.EL R11, desc[UR4][R60.64] ;  /* 0x000000043c0b9981 */ /* 0x0000e6000c2e1900 */
[----:B------:R-:W-:-:S04]  /*0820*/  IMAD.WIDE R20, R42, 0x4, R4 ;  /* 0x000000042a147825 */ /* 0x000fc800078e0204 */
[C---:B------:R-:W-:Y:S01]  /*0830*/  IMAD.WIDE R4, R51.reuse, 0x4, R4 ;  /* 0x0000000433047825 */ /* 0x040fe200078e0204 */
[----:B------:R-:W-:Y:S01]  /*0840*/  CS2R R36, SRZ ;  /* 0x0000000000247805 */ /* 0x000fe2000001ff00 */
[----:B------:R0:W3:Y:S02]  /*0850*/  @!P0 LDG.E.EL R45, desc[UR4][R20.64] ;  /* 0x00000004142d8981 */ /* 0x0000e4000c2e1900 */
[----:B0-----:R-:W-:Y:S01]  /*0860*/  IMAD.WIDE R60, R51, 0x4, R2 ;  /* 0x00000004333c7825 */ /* 0x001fe200078e0202 */
[----:B------:R-:W-:Y:S01]  /*0870*/  CS2R R2, SRZ ;  /* 0x0000000000027805 */ /* 0x000fe2000001ff00 */
[----:B------:R0:W3:Y:S04]  /*0880*/  @!P0 LDG.E.EL R50, desc[UR4][R4.64] ;  /* 0x0000000404328981 */ /* 0x0000e8000c2e1900 */
[----:B------:R-:W3:Y:S01]  /*0890*/  @!P0 LDG.E.EL R34, desc[UR4][R60.64] ;  /* 0x000000043c228981 */ /* 0x000ee2000c2e1900 */
[----:B------:R-:W-:-:S03]  /*08a0*/  IMAD.WIDE R20, R23, 0x4, R6 ;  /* 0x0000000417147825 */ /* 0x000fc600078e0206 */
[----:B------:R0:W3:Y:S02]  /*08b0*/  @!P0 LDG.E.EL R36, desc[UR4][R56.64] ;  /* 0x0000000438248981 */ /* 0x0000e4000c2e1900 */
[--C-:B0-----:R-:W-:Y:S02]  /*08c0*/  IMAD.WIDE R4, R40, 0x4, R6.reuse ;  /* 0x0000000428047825 */ /* 0x101fe400078e0206 */
[----:B------:R0:W3:Y:S04]  /*08d0*/  @!P1 LDG.E.EL R2, desc[UR4][R20.64] ;  /* 0x0000000414029981 */ /* 0x0000e8000c2e1900 */
[----:B------:R0:W3:Y:S01]  /*08e0*/  @!P1 LDG.E.EL R12, desc[UR4][R4.64] ;  /* 0x00000004040c9981 */ /* 0x0000e2000c2e1900 */
[----:B------:R-:W-:-:S04]  /*08f0*/  IMAD.WIDE R56, R25, 0x4, R6 ;  /* 0x0000000419387825 */ /* 0x000fc800078e0206 */
[--C-:B0-----:R-:W-:Y:S01]  /*0900*/  IMAD.WIDE R20, R53, 0x4, R6.reuse ;  /* 0x0000000435147825 */ /* 0x101fe200078e0206 */
[----:B------:R-:W-:Y:S01]  /*0910*/  MOV R0, RZ ;  /* 0x000000ff00007202 */ /* 0x000fe20000000f00 */
[----:B------:R-:W3:Y:S02]  /*0920*/  @!P1 LDG.E.EL R10, desc[UR4][R56.64] ;  /* 0x00000004380a9981 */ /* 0x000ee4000c2e1900 */
[----:B------:R-:W-:Y:S02]  /*0930*/  IMAD.WIDE R4, R31, 0x4, R6 ;  /* 0x000000041f047825 */ /* 0x000fe400078e0206 */
[----:B------:R0:W3:Y:S02]  /*0940*/  @!P0 LDG.E.EL R14, desc[UR4][R20.64] ;  /* 0x00000004140e8981 */ /* 0x0000e4000c2e1900 */
[----:B-1----:R-:W-:Y:S02]  /*0950*/  IMAD.WIDE R24, R25, 0x4, R16 ;  /* 0x0000000419187825 */ /* 0x002fe400078e0210 */
[----:B------:R1:W3:Y:S02]  /*0960*/  @!P0 LDG.E.EL R37, desc[UR4][R4.64] ;  /* 0x0000000404258981 */ /* 0x0002e4000c2e1900 */
[----:B------:R-:W-:-:S02]  /*0970*/  IMAD.WIDE R54, R29, 0x4, R6 ;  /* 0x000000041d367825 */ /* 0x000fc400078e0206 */
[----:B------:R1:W3:Y:S02]  /*0980*/  @!P1 LDG.E.EL R27, desc[UR4][R24.64] ;  /* 0x00000004181b9981 */ /* 0x0002e4000c2e1900 */
[--C-:B0-----:R-:W-:Y:S02]  /*0990*/  IMAD.WIDE R20, R42, 0x4, R6.reuse ;  /* 0x000000042a147825 */ /* 0x101fe400078e0206 */
[----:B------:R-:W3:Y:S01]  /*09a0*/  @!P1 LDG.E.EL R0, desc[UR4][R54.64] ;  /* 0x0000000436009981 */ /* 0x000ee2000c2e1900 */
[----:B-1----:R-:W-:Y:S01]  /*09b0*/  CS2R R4, SRZ ;  /* 0x0000000000047805 */ /* 0x002fe2000001ff00 */
[----:B------:R-:W-:Y:S02]  /*09c0*/  IMAD.WIDE R6, R51, 0x4, R6 ;  /* 0x0000000433067825 */ /* 0x000fe400078e0206 */
[----:B------:R0:W3:Y:S01]  /*09d0*/  @!P0 LDG.E.EL R3, desc[UR4][R20.64] ;  /* 0x0000000414038981 */ /* 0x0000e2000c2e1900 */
[----:B------:R-:W1:Y:S03]  /*09e0*/  LDC.64 R24, c[0x0][0x210] ;  /* 0x00008400ff187b82 */ /* 0x000e660000000a00 */
[----:B------:R0:W3:Y:S01]  /*09f0*/  @!P0 LDG.E.EL R4, desc[UR4][R6.64] ;  /* 0x0000000406048981 */ /* 0x0000e2000c2e1900 */
[----:B------:R-:W-:-:S04]  /*0a00*/  IMAD.WIDE R22, R23, 0x4, R16 ;  /* 0x0000000417167825 */ /* 0x000fc800078e0210 */
[----:B0-----:R-:W-:Y:S01]  /*0a10*/  IMAD.WIDE R20, R29, 0x4, R16 ;  /* 0x000000041d147825 */ /* 0x001fe200078e0210 */
[----:B------:R-:W-:-:S04]  /*0a20*/  HFMA2.MMA R7, -RZ, RZ, 0, 0 ;  /* 0x00000000ff077435 */ /* 0x000fc800000001ff */
[----:B------:R0:W3:Y:S01]  /*0a30*/  @!P1 LDG.E.EL R5, desc[UR4][R20.64] ;  /* 0x0000000414059981 */ /* 0x0000e2000c2e1900 */
[----:B------:R-:W-:-:S05]  /*0a40*/  IMAD.MOV.U32 R29, RZ, RZ, RZ ;  /* 0x000000ffff1d7224 */ /* 0x000fca00078e00ff */
[----:B------:R0:W3:Y:S02]  /*0a50*/  @!P1 LDG.E.EL R7, desc[UR4][R22.64] ;  /* 0x0000000416079981 */ /* 0x0000e4000c2e1900 */
[----:B0-----:R-:W-:Y:S01]  /*0a60*/  IMAD.WIDE R20, R40, 0x4, R16 ;  /* 0x0000000428147825 */ /* 0x001fe200078e0210 */
[----:B------:R-:W-:-:S04]  /*0a70*/  MOV R40, RZ ;  /* 0x000000ff00287202 */ /* 0x000fc80000000f00 */
[----:B------:R0:W3:Y:S01]  /*0a80*/  @!P1 LDG.E.EL R29, desc[UR4][R20.64] ;  /* 0x00000004141d9981 */ /* 0x0000e2000c2e1900 */
[----:B------:R-:W-:-:S05]  /*0a90*/  IMAD.WIDE R22, R31, 0x4, R16 ;  /* 0x000000041f167825 */ /* 0x000fca00078e0210 */
[----:B------:R1:W3:Y:S01]  /*0aa0*/  @!P0 LDG.E.EL R40, desc[UR4][R22.64] ;  /* 0x0000000416288981 */ /* 0x0002e2000c2e1900 */
[----:B0-----:R-:W-:Y:S01]  /*0ab0*/  CS2R R20, SRZ ;  /* 0x0000000000147805 */ /* 0x001fe2000001ff00 */
[----:B-1----:R-:W-:Y:S01]  /*0ac0*/  IMAD.WIDE R24, R15, 0x4, R24 ;  /* 0x000000040f187825 */ /* 0x002fe200078e0218 */
[----:B------:R-:W-:-:S06]  /*0ad0*/  CS2R R22, SRZ ;  /* 0x0000000000167805 */ /* 0x000fcc000001ff00 */
[----:B------:R-:W3:Y:S01]  /*0ae0*/  @!P0 LDG.E.128 R20, desc[UR4][R24.64+0x800] ;  /* 0x0008000418148981 */ /* 0x000ee2000c1e1d00 */
[----:B------:R-:W-:Y:S01]  /*0af0*/  HFMA2.MMA R31, -RZ, RZ, 0, 0 ;  /* 0x00000000ff1f7435 */ /* 0x000fe200000001ff */
[----:B------:R-:W-:-:S09]  /*0b00*/  IMAD.WIDE R52, R53, 0x4, R16 ;  /* 0x0000000435347825 */ /* 0x000fd200078e0210 */
[----:B------:R0:W3:Y:S02]  /*0b10*/  @!P0 LDG.E.EL R31, desc[UR4][R52.64] ;  /* 0x00000004341f8981 */ /* 0x0000e4000c2e1900 */
[----:B0-----:R-:W-:-:S04]  /*0b20*/  IMAD.WIDE R52, R42, 0x4, R16 ;  /* 0x000000042a347825 */ /* 0x001fc800078e0210 */
[----:B------:R-:W-:-:S04]  /*0b30*/  IMAD.WIDE R16, R51, 0x4, R16 ;  /* 0x0000000433107825 */ /* 0x000fc800078e0210 */
[----:B------:R-:W-:-:S06]  /*0b40*/  IMAD.MOV.U32 R6, RZ, RZ, RZ ;  /* 0x000000ffff067224 */ /* 0x000fcc00078e00ff */
[----:B------:R-:W3:Y:S01]  /*0b50*/  @!P0 LDG.E.EL R6, desc[UR4][R52.64] ;  /* 0x0000000434068981 */ /* 0x000ee2000c2e1900 */
[----:B--2---:R-:W-:-:S06]  /*0b60*/  FADD R42, R9, 9.9999997473787516356e-06 ;  /* 0x3727c5ac092a7421 */ /* 0x004fcc0000000000 */
[----:B------:R-:W0:Y:S01]  /*0b70*/  MUFU.SQRT R42, R42 ;  /* 0x0000002a002a7308 */ /* 0x000e220000002000 */
[----:B----4-:R-:W-:Y:S01]  /*0b80*/  FADD R54, R41, 9.9999997473787516356e-06 ;  /* 0x3727c5ac29367421 */ /* 0x010fe20000000000 */
[----:B------:R-:W-:-:S06]  /*0b90*/  MOV R9, RZ ;  /* 0x000000ff00097202 */ /* 0x000fcc0000000f00 */
[----:B------:R-:W1:Y:S01]  /*0ba0*/  MUFU.SQRT R51, R54 ;  /* 0x0000003600337308 */ /* 0x000e620000002000 */
[----:B------:R2:W4:Y:S01]  /*0bb0*/  @!P0 LDG.E.EL R9, desc[UR4][R16.64] ;  /* 0x0000000410098981 */ /* 0x000522000c2e1900 */
[----:B-----5:R-:W-:Y:S01]  /*0bc0*/  FADD R46, R26, 9.9999997473787516356e-06 ;  /* 0x3727c5ac1a2e7421 */ /* 0x020fe20000000000 */
[C---:B0-----:R-:W-:Y:S02]  /*0bd0*/  FSETP.GT.AND P3, PT, R42.reuse, 8.50705917302346158658e+37, PT ;  /* 0x7e8000002a00780b */ /* 0x041fe40003f64000 */
[----:B------:R-:W-:-:S03]  /*0be0*/  FSETP.GEU.AND P6, PT, R42, 1.175494350822287508e-38, PT ;  /* 0x008000002a00780b */ /* 0x000fc60003fce000 */
[----:B------:R-:W0:Y:S01]  /*0bf0*/  MUFU.SQRT R46, R46 ;  /* 0x0000002e002e7308 */ /* 0x000e220000002000 */
[----:B--2---:R-:W-:Y:S01]  /*0c00*/  HFMA2.MMA R16, -RZ, RZ, 1.625, 0 ;  /* 0x3e800000ff107435 */ /* 0x004fe200000001ff */
[----:B-1----:R-:W-:Y:S01]  /*0c10*/  FSETP.GT.AND P5, PT, R51, 8.50705917302346158658e+37, PT ;  /* 0x7e8000003300780b */ /* 0x002fe20003fa4000 */
[----:B------:R-:W-:-:S05]  /*0c20*/  FADD R28, R28, 9.9999997473787516356e-06 ;  /* 0x3727c5ac1c1c7421 */ /* 0x000fca0000000000 */
[----:B------:R-:W-:Y:S01]  /*0c30*/  @P3 FMUL R42, R42, 0.25 ;  /* 0x3e8000002a2a3820 */ /* 0x000fe20000400000 */
[----:B------:R-:W1:Y:S02]  /*0c40*/  MUFU.SQRT R41, R28 ;  /* 0x0000001c00297308 */ /* 0x000e640000002000 */
[----:B------:R-:W-:Y:S01]  /*0c50*/  FSEL R26, R16, 1, P3 ;  /* 0x3f800000101a7808 */ /* 0x000fe20001800000 */
[----:B------:R-:W-:Y:S01]  /*0c60*/  @!P6 FMUL R42, R42, 16777216 ;  /* 0x4b8000002a2ae820 */ /* 0x000fe20000400000 */
[----:B------:R-:W-:-:S03]  /*0c70*/  FSETP.GEU.AND P2, PT, R51, 1.175494350822287508e-38, PT ;  /* 0x008000003300780b */ /* 0x000fc60003f4e000 */
[----:B------:R-:W-:Y:S01]  /*0c80*/  @!P6 FMUL R26, R26, 16777216 ;  /* 0x4b8000001a1ae820 */ /* 0x000fe20000400000 */
[----:B0-----:R-:W-:Y:S01]  /*0c90*/  FSETP.GT.AND P6, PT, R46, 8.50705917302346158658e+37, PT ;  /* 0x7e8000002e00780b */ /* 0x001fe20003fc4000 */
[----:B------:R-:W0:Y:S01]  /*0ca0*/  MUFU.RCP R17, R42 ;  /* 0x0000002a00117308 */ /* 0x000e220000001000 */
[----:B------:R-:W-:Y:S01]  /*0cb0*/  @P5 FMUL R51, R51, 0.25 ;  /* 0x3e80000033335820 */ /* 0x000fe20000400000 */
[----:B-1----:R-:W-:-:S06]  /*0cc0*/  FSETP.GT.AND P4, PT, R41, 8.50705917302346158658e+37, PT ;  /* 0x7e8000002900780b */ /* 0x002fcc0003f84000 */
[----:B------:R-:W-:Y:S01]  /*0cd0*/  @!P2 FMUL R51, R51, 16777216 ;  /* 0x4b8000003333a820 */ /* 0x000fe20000400000 */
[----:B------:R-:W-:Y:S01]  /*0ce0*/  FSETP.GEU.AND P3, PT, R41, 1.175494350822287508e-38, PT ;  /* 0x008000002900780b */ /* 0x000fe20003f6e000 */
[----:B---3--:R-:W-:Y:S01]  /*0cf0*/  FADD R52, R39, 9.9999997473787516356e-06 ;  /* 0x3727c5ac27347421 */ /* 0x008fe20000000000 */
[----:B------:R-:W-:Y:S02]  /*0d00*/  FSEL R39, R16, 1, P5 ;  /* 0x3f80000010277808 */ /* 0x000fe40002800000 */
[C---:B------:R-:W-:Y:S01]  /*0d10*/  FSETP.GEU.AND P5, PT, R46.reuse, 1.175494350822287508e-38, PT ;  /* 0x008000002e00780b */ /* 0x040fe20003fae000 */
[----:B------:R1:W2:Y:S01]  /*0d20*/  MUFU.SQRT R42, R52 ;  /* 0x00000034002a7308 */ /* 0x0002a20000002000 */
[----:B------:R-:W-:Y:S01]  /*0d30*/  @P6 FMUL R46, R46, 0.25 ;  /* 0x3e8000002e2e6820 */ /* 0x000fe20000400000 */
[----:B0-----:R-:W-:-:S06]  /*0d40*/  FMUL R26, R17, R26 ;  /* 0x0000001a111a7220 */ /* 0x001fcc0000400000 */
[----:B------:R-:W0:Y:S01]  /*0d50*/  MUFU.RCP R28, R51 ;  /* 0x00000033001c7308 */ /* 0x000e220000001000 */
[----:B------:R-:W-:-:S03]  /*0d60*/  FSEL R54, R16, 1, P4 ;  /* 0x3f80000010367808 */ /* 0x000fc60002000000 */
[----:B------:R-:W-:Y:S01]  /*0d70*/  @!P5 FMUL R46, R46, 16777216 ;  /* 0x4b8000002e2ed820 */ /* 0x000fe20000400000 */
[----:B------:R-:W-:Y:S01]  /*0d80*/  @P4 FMUL R41, R41, 0.25 ;  /* 0x3e80000029294820 */ /* 0x000fe20000400000 */
[----:B------:R-:W-:-:S04]  /*0d90*/  FADD R17, R19, 9.9999997473787516356e-06 ;  /* 0x3727c5ac13117421 */ /* 0x000fc80000000000 */
[----:B------:R-:W-:Y:S01]  /*0da0*/  MUFU.RCP R46, R46 ;  /* 0x0000002e002e7308 */ /* 0x000fe20000001000 */
[----:B------:R-:W-:Y:S01]  /*0db0*/  @!P2 FMUL R39, R39, 16777216 ;  /* 0x4b8000002727a820 */ /* 0x000fe20000400000 */
[----:B------:R-:W-:Y:S01]  /*0dc0*/  @!P3 FMUL R41, R41, 16777216 ;  /* 0x4b8000002929b820 */ /* 0x000fe20000400000 */
[----:B------:R-:W-:Y:S01]  /*0dd0*/  @!P3 FMUL R54, R54, 16777216 ;  /* 0x4b8000003636b820 */ /* 0x000fe20000400000 */
[----:B-1----:R-:W-:-:S04]  /*0de0*/  FADD R52, R30, 9.9999997473787516356e-06 ;  /* 0x3727c5ac1e347421 */ /* 0x002fc80000000000 */
[----:B------:R-:W1:Y:S01]  /*0df0*/  MUFU.SQRT R17, R17 ;  /* 0x0000001100117308 */ /* 0x000e620000002000 */
[----:B--2---:R-:W-:Y:S01]  /*0e00*/  FSETP.GT.AND P3, PT, R42, 8.50705917302346158658e+37, PT ;  /* 0x7e8000002a00780b */ /* 0x004fe20003f64000 */
[----:B0-----:R-:W-:Y:S01]  /*0e10*/  FMUL R28, R28, R39 ;  /* 0x000000271c1c7220 */ /* 0x001fe20000400000 */
[----:B------:R-:W-:Y:S02]  /*0e20*/  FSEL R39, R16, 1, P6 ;  /* 0x3f80000010277808 */ /* 0x000fe40003000000 */
[----:B------:R-:W-:-:S03]  /*0e30*/  FSETP.GEU.AND P6, PT, R42, 1.175494350822287508e-38, PT ;  /* 0x008000002a00780b */ /* 0x000fc60003fce000 */
[----:B------:R-:W0:Y:S01]  /*0e40*/  MUFU.SQRT R52, R52 ;  /* 0x0000003400347308 */ /* 0x000e220000002000 */
[----:B------:R-:W-:Y:S01]  /*0e50*/  @!P5 FMUL R39, R39, 16777216 ;  /* 0x4b8000002727d820 */ /* 0x000fe20000400000 */
[C---:B-1----:R-:W-:Y:S01]  /*0e60*/  FSETP.GT.AND P4, PT, R17.reuse, 8.50705917302346158658e+37, PT ;  /* 0x7e8000001100780b */ /* 0x042fe20003f84000 */
[----:B------:R-:W-:Y:S02]  /*0e70*/  FADD R19, R34, 9.9999997473787516356e-06 ;  /* 0x3727c5ac22137421 */ /* 0x000fe40000000000 */
[----:B------:R-:W-:Y:S01]  /*0e80*/  FMUL R34, R46, R39 ;  /* 0x000000272e227220 */ /* 0x000fe20000400000 */
[----:B------:R-:W-:Y:S01]  /*0e90*/  @P3 FMUL R42, R42, 0.25 ;  /* 0x3e8000002a2a3820 */ /* 0x000fe20000400000 */
[----:B------:R-:W-:Y:S01]  /*0ea0*/  FSEL R39, R16, 1, P3 ;  /* 0x3f80000010277808 */ /* 0x000fe20001800000 */
[----:B------:R-:W1:Y:S01]  /*0eb0*/  MUFU.RCP R41, R41 ;  /* 0x0000002900297308 */ /* 0x000e620000001000 */
[----:B------:R-:W-:Y:S01]  /*0ec0*/  FSETP.GEU.AND P3, PT, R17, 1.175494350822287508e-38, PT ;  /* 0x008000001100780b */ /* 0x000fe20003f6e000 */
[----:B------:R-:W-:Y:S01]  /*0ed0*/  @!P6 FMUL R42, R42, 16777216 ;  /* 0x4b8000002a2ae820 */ /* 0x000fe20000400000 */
[----:B0-----:R-:W-:-:S05]  /*0ee0*/  FSETP.GT.AND P5, PT, R52, 8.50705917302346158658e+37, PT ;  /* 0x7e8000003400780b */ /* 0x001fca0003fa4000 */
[----:B------:R-:W0:Y:S01]  /*0ef0*/  MUFU.SQRT R19, R19 ;  /* 0x0000001300137308 */ /* 0x000e220000002000 */
[----:B------:R-:W-:Y:S01]  /*0f00*/  @P4 FMUL R17, R17, 0.25 ;  /* 0x3e80000011114820 */ /* 0x000fe20000400000 */
[----:B------:R-:W-:-:S06]  /*0f10*/  @!P6 FMUL R39, R39, 16777216 ;  /* 0x4b8000002727e820 */ /* 0x000fcc0000400000 */
[----:B------:R-:W2:Y:S01]  /*0f20*/  MUFU.RCP R42, R42 ;  /* 0x0000002a002a7308 */ /* 0x000ea20000001000 */
[----:B------:R-:W-:Y:S01]  /*0f30*/  @!P3 FMUL R17, R17, 16777216 ;  /* 0x4b8000001111b820 */ /* 0x000fe20000400000 */
[----:B-1----:R-:W-:Y:S01]  /*0f40*/  FMUL R30, R41, R54 ;  /* 0x00000036291e7220 */ /* 0x002fe20000400000 */
[C---:B------:R-:W-:Y:S01]  /*0f50*/  FSETP.GEU.AND P2, PT, R52.reuse, 1.175494350822287508e-38, PT ;  /* 0x008000003400780b */ /* 0x040fe20003f4e000 */
[----:B------:R-:W-:Y:S01]  /*0f60*/  @P5 FMUL R52, R52, 0.25 ;  /* 0x3e80000034345820 */ /* 0x000fe20000400000 */
[C---:B0-----:R-:W-:Y:S02]  /*0f70*/  FSETP.GT.AND P6, PT, R19.reuse, 8.50705917302346158658e+37, PT ;  /* 0x7e8000001300780b */ /* 0x041fe40003fc4000 */
[----:B------:R-:W-:Y:S02]  /*0f80*/  FSEL R41, R16, 1, P5 ;  /* 0x3f80000010297808 */ /* 0x000fe40002800000 */
[----:B------:R-:W-:Y:S01]  /*0f90*/  FSETP.GEU.AND P5, PT, R19, 1.175494350822287508e-38, PT ;  /* 0x008000001300780b */ /* 0x000fe20003fae000 */
[----:B------:R-:W0:Y:S01]  /*0fa0*/  MUFU.RCP R17, R17 ;  /* 0x0000001100117308 */ /* 0x000e220000001000 */
[----:B--2---:R-:W-:Y:S01]  /*0fb0*/  FMUL R39, R42, R39 ;  /* 0x000000272a277220 */ /* 0x004fe20000400000 */
[----:B------:R-:W-:-:S06]  /*0fc0*/  FSEL R42, R16, 1, P4 ;  /* 0x3f800000102a7808 */ /* 0x000fcc0002000000 */
[----:B------:R-:W-:Y:S01]  /*0fd0*/  @P6 FMUL R19, R19, 0.25 ;  /* 0x3e80000013136820 */ /* 0x000fe20000400000 */
[----:B------:R-:W-:-:S03]  /*0fe0*/  @!P3 FMUL R42, R42, 16777216 ;  /* 0x4b8000002a2ab820 */ /* 0x000fc60000400000 */
[----:B------:R-:W-:Y:S01]  /*0ff0*/  @!P5 FMUL R19, R19, 16777216 ;  /* 0x4b8000001313d820 */ /* 0x000fe20000400000 */
[----:B------:R-:W-:Y:S01]  /*1000*/  FSEL R51, R16, 1, P6 ;  /* 0x3f80000010337808 */ /* 0x000fe20003000000 */
[----:B0-----:R-:W-:Y:S02]  /*1010*/  FMUL R42, R17, R42 ;  /* 0x0000002a112a7220 */ /* 0x001fe40000400000 */
[----:B------:R0:W1:Y:S01]  /*1020*/  MUFU.RCP R46, R19 ;  /* 0x00000013002e7308 */ /* 0x0000620000001000 */
[----:B------:R-:W-:Y:S01]  /*1030*/  CS2R R16, SRZ ;  /* 0x0000000000107805 */ /* 0x000fe2000001ff00 */
[----:B------:R-:W-:Y:S01]  /*1040*/  FADD R23, R18, R23 ;  /* 0x0000001712177221 */ /* 0x000fe20000000000 */
[----:B0-----:R-:W-:-:S06]  /*1050*/  CS2R R18, SRZ ;  /* 0x0000000000127805 */ /* 0x001fcc000001ff00 */
[----:B------:R-:W2:Y:S01]  /*1060*/  @!P1 LDG.E.128 R16, desc[UR4][R24.64] ;  /* 0x0000000418109981 */ /* 0x000ea2000c1e1d00 */
[----:B------:R-:W-:Y:S01]  /*1070*/  FADD R20, R47, R20 ;  /* 0x000000142f147221 */ /* 0x000fe20000000000 */
[----:B------:R-:W-:Y:S01]  /*1080*/  FADD R21, R48, R21 ;  /* 0x0000001530157221 */ /* 0x000fe20000000000 */
[----:B------:R-:W-:Y:S02]  /*1090*/  @!P2 FMUL R52, R52, 16777216 ;  /* 0x4b8000003434a820 */ /* 0x000fe40000400000 */
[----:B------:R-:W-:-:S04]  /*10a0*/  FADD R48, R20, -R43 ;  /* 0x8000002b14307221 */ /* 0x000fc80000000000 */
[----:B------:R-:W0:Y:S01]  /*10b0*/  MUFU.RCP R52, R52 ;  /* 0x0000003400347308 */ /* 0x000e220000001000 */
[----:B------:R-:W-:Y:S01]  /*10c0*/  @!P2 FMUL R41, R41, 16777216 ;  /* 0x4b8000002929a820 */ /* 0x000fe20000400000 */
[----:B------:R-:W-:Y:S01]  /*10d0*/  @!P5 FMUL R51, R51, 16777216 ;  /* 0x4b8000003333d820 */ /* 0x000fe20000400000 */
[----:B------:R-:W-:Y:S01]  /*10e0*/  FADD R22, R49, R22 ;  /* 0x0000001631167221 */ /* 0x000fe20000000000 */
[----:B------:R-:W-:Y:S02]  /*10f0*/  FADD R47, R23, -R50 ;  /* 0x80000032172f7221 */ /* 0x000fe40000000000 */
[----:B-1----:R-:W-:Y:S01]  /*1100*/  FMUL R46, R46, R51 ;  /* 0x000000332e2e7220 */ /* 0x002fe20000400000 */
[----:B------:R-:W-:Y:S01]  /*1110*/  FADD R45, R22, -R45 ;  /* 0x8000002d162d7221 */ /* 0x000fe20000000000 */
[----:B------:R-:W-:Y:S02]  /*1120*/  FADD R36, R21, -R36 ;  /* 0x8000002415247221 */ /* 0x000fe40000000000 */
[----:B------:R-:W-:Y:S01]  /*1130*/  FMUL R46, R46, R47 ;  /* 0x0000002f2e2e7220 */ /* 0x000fe20000400000 */
[----:B------:R-:W-:Y:S01]  /*1140*/  FMUL R47, R39, R48 ;  /* 0x00000030272f7220 */ /* 0x000fe20000400000 */
[----:B0-----:R-:W-:Y:S01]  /*1150*/  FMUL R41, R52, R41 ;  /* 0x0000002934297220 */ /* 0x001fe20000400000 */
[----:B------:R-:W-:-:S03]  /*1160*/  FMUL R39, R42, R45 ;  /* 0x0000002d2a277220 */ /* 0x000fc60000400000 */
[----:B------:R-:W-:Y:S01]  /*1170*/  FMUL R36, R41, R36 ;  /* 0x0000002429247220 */ /* 0x000fe20000400000 */
[----:B------:R-:W-:-:S03]  /*1180*/  FFMA R3, R39, R3, R6 ;  /* 0x0000000327037223 */ /* 0x000fc60000000006 */
[----:B------:R-:W-:Y:S01]  /*1190*/  FFMA R14, R36, R14, R31 ;  /* 0x0000000e240e7223 */ /* 0x000fe2000000001f */
[----:B------:R-:W-:Y:S01]  /*11a0*/  FFMA R37, R47, R37, R40 ;  /* 0x000000252f257223 */ /* 0x000fe20000000028 */
[----:B------:R0:W-:Y:S01]  /*11b0*/  @!P0 STG.E.128 desc[UR4][R24.64+0x800], R20 ;  /* 0x0008001418008986 */ /* 0x0001e2000c101d04 */
[----:B----4-:R-:W-:-:S05]  /*11c0*/  FFMA R4, R46, R4, R9 ;  /* 0x000000042e047223 */ /* 0x010fca0000000009 */
[----:B------:R-:W-:Y:S01]  /*11d0*/  FSETP.GTU.AND P4, PT, R4, RZ, PT ;  /* 0x000000ff0400720b */ /* 0x000fe20003f8c000 */
[----:B--2---:R-:W-:-:S04]  /*11e0*/  FADD R19, R44, R19 ;  /* 0x000000132c137221 */ /* 0x004fc80000000000 */
[----:B------:R-:W-:Y:S01]  /*11f0*/  FADD R43, R19, -R38 ;  /* 0x80000026132b7221 */ /* 0x000fe20000000000 */
[----:B------:R-:W-:-:S03]  /*1200*/  FADD R18, R33, R18 ;  /* 0x0000001221127221 */ /* 0x000fc60000000000 */
[----:B------:R-:W-:Y:S01]  /*1210*/  FMUL R34, R34, R43 ;  /* 0x0000002b22227220 */ /* 0x000fe20000400000 */
[----:B------:R-:W-:Y:S01]  /*1220*/  FADD R17, R32, R17 ;  /* 0x0000001120117221 */ /* 0x000fe20000000000 */
[----:B------:R-:W-:Y:S02]  /*1230*/  FADD R16, R35, R16 ;  /* 0x0000001023107221 */ /* 0x000fe40000000000 */
[----:B------:R-:W-:Y:S01]  /*1240*/  FFMA R12, R34, R12, R29 ;  /* 0x0000000c220c7223 */ /* 0x000fe2000000001d */
[----:B------:R-:W-:Y:S01]  /*1250*/  FADD R29, R18, -R11 ;  /* 0x8000000b121d7221 */ /* 0x000fe20000000000 */
[----:B------:R-:W-:Y:S01]  /*1260*/  FADD R11, R17, -R8 ;  /* 0x80000008110b7221 */ /* 0x000fe20000000000 */
[----:B------:R-:W-:Y:S02]  /*1270*/  FADD R13, R16, -R13 ;  /* 0x8000000d100d7221 */ /* 0x000fe40000000000 */
[----:B------:R-:W-:Y:S01]  /*1280*/  FSETP.GTU.AND P2, PT, R12, RZ, PT ;  /* 0x000000ff0c00720b */ /* 0x000fe20003f4c000 */
[----:B------:R-:W-:Y:S01]  /*1290*/  FMUL R30, R30, R29 ;  /* 0x0000001d1e1e7220 */ /* 0x000fe20000400000 */
[----:B------:R-:W-:Y:S01]  /*12a0*/  FMUL R28, R28, R11 ;  /* 0x0000000b1c1c7220 */ /* 0x000fe20000400000 */
[----:B------:R-:W-:Y:S01]  /*12b0*/  FMUL R26, R26, R13 ;  /* 0x0000000d1a1a7220 */ /* 0x000fe20000400000 */
[----:B------:R-:W-:Y:S01]  /*12c0*/  FSEL R11, R12, RZ, P2 ;  /* 0x000000ff0c0b7208 */ /* 0x000fe20001000000 */
[----:B------:R-:W-:Y:S01]  /*12d0*/  FFMA R2, R30, R2, R7 ;  /* 0x000000021e027223 */ /* 0x000fe20000000007 */
[----:B------:R-:W-:Y:S01]  /*12e0*/  FFMA R0, R28, R0, R5 ;  /* 0x000000001c007223 */ /* 0x000fe20000000005 */
[----:B------:R-:W-:Y:S01]  /*12f0*/  FFMA R26, R26, R10, R27 ;  /* 0x0000000a1a1a7223 */ /* 0x000fe2000000001b */
[----:B------:R-:W-:Y:S01]  /*1300*/  FSETP.GEU.AND P3, PT, R11, 6, PT ;  /* 0x40c000000b00780b */ /* 0x000fe20003f6e000 */
[----:B------:R-:W1:Y:S01]  /*1310*/  LDC.64 R12, c[0x0][0x240] ;  /* 0x00009000ff0c7b82 */ /* 0x000e620000000a00 */
[----:B------:R-:W-:-:S02]  /*1320*/  FSETP.GTU.AND P5, PT, R2, RZ, PT ;  /* 0x000000ff0200720b */ /* 0x000fc40003fac000 */
[----:B------:R-:W-:Y:S02]  /*1330*/  FSETP.GTU.AND P6, PT, R0, RZ, PT ;  /* 0x000000ff0000720b */ /* 0x000fe40003fcc000 */
[----:B------:R-:W-:Y:S02]  /*1340*/  FSETP.GTU.AND P2, PT, R26, RZ, PT ;  /* 0x000000ff1a00720b */ /* 0x000fe40003f4c000 */
[----:B------:R-:W-:Y:S02]  /*1350*/  FSEL R10, R2, RZ, P5 ;  /* 0x000000ff020a7208 */ /* 0x000fe40002800000 */
[----:B------:R-:W-:Y:S02]  /*1360*/  FSEL R9, R0, RZ, P6 ;  /* 0x000000ff00097208 */ /* 0x000fe40003000000 */
[----:B------:R-:W-:Y:S02]  /*1370*/  FSETP.NAN.AND P6, PT, R11, R11, PT ;  /* 0x0000000b0b00720b */ /* 0x000fe40003fc8000 */
[----:B------:R-:W-:-:S02]  /*1380*/  FSEL R8, R26, RZ, P2 ;  /* 0x000000ff1a087208 */ /* 0x000fc40001000000 */
[----:B------:R-:W-:Y:S02]  /*1390*/  FSETP.GEU.AND P2, PT, R10, 6, PT ;  /* 0x40c000000a00780b */ /* 0x000fe40003f4e000 */
[----:B------:R-:W-:Y:S02]  /*13a0*/  @P3 SEL R11, R11, 0x40c00000, P6 ;  /* 0x40c000000b0b3807 */ /* 0x000fe40003000000 */
[----:B------:R-:W-:Y:S02]  /*13b0*/  FSETP.GTU.AND P5, PT, R3, RZ, PT ;  /* 0x000000ff0300720b */ /* 0x000fe40003fac000 */
[----:B------:R-:W-:Y:S02]  /*13c0*/  FSETP.GTU.AND P6, PT, R14, RZ, PT ;  /* 0x000000ff0e00720b */ /* 0x000fe40003fcc000 */
[----:B------:R-:W-:Y:S02]  /*13d0*/  FSEL R7, R4, RZ, P4 ;  /* 0x000000ff04077208 */ /* 0x000fe40002000000 */
[----:B------:R-:W-:-:S02]  /*13e0*/  FSETP.GEU.AND P3, PT, R9, 6, PT ;  /* 0x40c000000900780b */ /* 0x000fc40003f6e000 */
[----:B------:R-:W-:Y:S02]  /*13f0*/  FSETP.GEU.AND P4, PT, R8, 6, PT ;  /* 0x40c000000800780b */ /* 0x000fe40003f8e000 */
[----:B------:R-:W-:Y:S02]  /*1400*/  FSEL R6, R3, RZ, P5 ;  /* 0x000000ff03067208 */ /* 0x000fe40002800000 */
[----:B------:R-:W-:Y:S02]  /*1410*/  FSEL R5, R14, RZ, P6 ;  /* 0x000000ff0e057208 */ /* 0x000fe40003000000 */
[C---:B------:R-:W-:Y:S02]  /*1420*/  FSETP.GTU.AND P5, PT, R37.reuse, RZ, PT ;  /* 0x000000ff2500720b */ /* 0x040fe40003fac000 */
[----:B------:R-:W-:Y:S02]  /*1430*/  FSETP.NAN.AND P6, PT, R10, R10, PT ;  /* 0x0000000a0a00720b */ /* 0x000fe40003fc8000 */
[----:B------:R-:W-:-:S02]  /*1440*/  FSEL R4, R37, RZ, P5 ;  /* 0x000000ff25047208 */ /* 0x000fc40002800000 */
[----:B------:R-:W-:Y:S02]  /*1450*/  @P2 SEL R10, R10, 0x40c00000, P6 ;  /* 0x40c000000a0a2807 */ /* 0x000fe40003000000 */
[----:B------:R-:W-:Y:S02]  /*1460*/  FSETP.NAN.AND P5, PT, R9, R9, PT ;  /* 0x000000090900720b */ /* 0x000fe40003fa8000 */
[----:B------:R-:W-:Y:S02]  /*1470*/  FSETP.GEU.AND P2, PT, R7, 6, PT ;  /* 0x40c000000700780b */ /* 0x000fe40003f4e000 */
[C---:B------:R-:W-:Y:S02]  /*1480*/  FSETP.NAN.AND P6, PT, R8.reuse, R8, PT ;  /* 0x000000080800720b */ /* 0x040fe40003fc8000 */
[----:B------:R-:W-:Y:S02]  /*1490*/  @P3 SEL R9, R9, 0x40c00000, P5 ;  /* 0x40c0000009093807 */ /* 0x000fe40002800000 */
[----:B------:R-:W-:-:S02]  /*14a0*/  @P4 SEL R8, R8, 0x40c00000, P6 ;  /* 0x40c0000008084807 */ /* 0x000fc40003000000 */
[----:B------:R-:W-:Y:S02]  /*14b0*/  FSETP.GEU.AND P3, PT, R6, 6, PT ;  /* 0x40c000000600780b */ /* 0x000fe40003f6e000 */
[----:B------:R-:W-:Y:S02]  /*14c0*/  FSETP.GEU.AND P5, PT, R5, 6, PT ;  /* 0x40c000000500780b */ /* 0x000fe40003fae000 */
[----:B------:R-:W-:Y:S01]  /*14d0*/  FSETP.GEU.AND P4, PT, R4, 6, PT ;  /* 0x40c000000400780b */ /* 0x000fe20003f8e000 */
[----:B-1----:R-:W-:Y:S01]  /*14e0*/  IMAD.WIDE R12, R15, 0x4, R12 ;  /* 0x000000040f0c7825 */ /* 0x002fe200078e020c */
[C---:B------:R-:W-:Y:S01]  /*14f0*/  FSETP.NAN.AND P6, PT, R7.reuse, R7, PT ;  /* 0x000000070700720b */ /* 0x040fe20003fc8000 */
[----:B------:R0:W-:Y:S03]  /*1500*/  @!P1 STG.E.128 desc[UR4][R24.64], R16 ;  /* 0x0000001018009986 */ /* 0x0001e6000c101d04 */
[----:B------:R-:W-:Y:S01]  /*1510*/  @P2 SEL R7, R7, 0x40c00000, P6 ;  /* 0x40c0000007072807 */ /* 0x000fe20003000000 */
[----:B------:R0:W-:Y:S01]  /*1520*/  @!P1 STG.E.128 desc[UR4][R12.64], R8 ;  /* 0x000000080c009986 */ /* 0x0001e2000c101d04 */
[----:B------:R-:W-:-:S02]  /*1530*/  FSETP.NAN.AND P1, PT, R6, R6, PT ;  /* 0x000000060600720b */ /* 0x000fc40003f28000 */
[C---:B------:R-:W-:Y:S02]  /*1540*/  FSETP.NAN.AND P6, PT, R5.reuse, R5, PT ;  /* 0x000000050500720b */ /* 0x040fe40003fc8000 */
[----:B------:R-:W-:Y:S02]  /*1550*/  FSETP.NAN.AND P2, PT, R4, R4, PT ;  /* 0x000000040400720b */ /* 0x000fe40003f48000 */
[----:B------:R-:W-:Y:S02]  /*1560*/  @P3 SEL R6, R6, 0x40c00000, P1 ;  /* 0x40c0000006063807 */ /* 0x000fe40000800000 */
[----:B------:R-:W-:Y:S02]  /*1570*/  @P5 SEL R5, R5, 0x40c00000, P6 ;  /* 0x40c0000005055807 */ /* 0x000fe40003000000 */
[----:B------:R-:W-:Y:S01]  /*1580*/  @P4 SEL R4, R4, 0x40c00000, P2 ;  /* 0x40c0000004044807 */ /* 0x000fe20001000000 */
[----:B0-----:R-:W-:Y:S06]  /*1590*/  @P0 EXIT ;  /* 0x000000000000094d */ /* 0x001fec0003800000 */
[----:B------:R-:W-:Y:S01]  /*15a0*/  STG.E.128 desc[UR4][R12.64+0x800], R4 ;  /* 0x000800040c007986 */ /* 0x000fe2000c101d04 */
[----:B------:R-:W-:Y:S05]  /*15b0*/  EXIT ;  /* 0x000000000000794d */ /* 0x000fea0003800000 */
.L_x_0:
[----:B------:R-:W-:-:S00]  /*15c0*/  BRA `(.L_x_0) ;  /* 0xfffffffc00fc7947 */ /* 0x000fc0000383ffff */
[----:B------:R-:W-:-:S00]  /*15d0*/  NOP ;  /* 0x0000000000007918 */ /* 0x000fc00000000000 */
        /* <DEDUP_REMOVED lines=10> */
.L_x_1:


//--------------------- .nv.global.init           --------------------------
	.section	.nv.global.init,"aw",@progbits
.nv.global.init:
	.type		_$_str,@object
	.size		_$_str,(_$_str_$_2 - _$_str)
_$_str:
        /*0000*/ 	.byte	0x5f, 0x5f, 0x43, 0x55, 0x44, 0x41, 0x5f, 0x46, 0x54, 0x5a, 0x00
	.type		_$_str_$_2,@object
	.size		_$_str_$_2,(.L_1 - _$_str_$_2)
_$_str_$_2:
        /*000b*/ 	.byte	0x5f, 0x5f, 0x43, 0x55, 0x44, 0x41, 0x5f, 0x50, 0x52, 0x45, 0x43, 0x5f, 0x53, 0x51, 0x52, 0x54
        /*001b*/ 	.byte	0x00
.L_1:


//--------------------- .nv.constant0.triton_poi_fused__native_batch_norm_legit_no_training_convolution_hardtanh_11 --------------------------
	.section	.nv.constant0.triton_poi_fused__native_batch_norm_legit_no_training_convolution_hardtanh_11,"a",@progbits
	.sectionflags	@""
	.align	4
.nv.constant0.triton_poi_fused__native_batch_norm_legit_no_training_convolution_hardtanh_11:
	.zero		588
